	.headerflags	@"EF_CUDA_TEXMODE_UNIFIED EF_CUDA_64BIT_ADDRESS EF_CUDA_ACCELERATORS EF_CUDA_SM90 EF_CUDA_VIRTUAL_SM(EF_CUDA_SM90)"
	.elftype	@"ET_EXEC"


//--------------------- .nv.info                  --------------------------
	.section	.nv.info,"",@"SHT_CUDA_INFO"
	.align	4


	//----- nvinfo : EIATTR_REGCOUNT
	.align		4
        /*0000*/ 	.byte	0x04, 0x2f
        /*0002*/ 	.short	(.L_1 - .L_0)
	.align		4
.L_0:
        /*0004*/ 	.word	index@(triton_poi_fused_max_pool2d_with_indices_0)
        /*0008*/ 	.word	0x00000016


	//----- nvinfo : EIATTR_MIN_STACK_SIZE
	.align		4
.L_1:
        /*000c*/ 	.byte	0x04, 0x12
        /*000e*/ 	.short	(.L_3 - .L_2)
	.align		4
.L_2:
        /*0010*/ 	.word	index@(triton_poi_fused_max_pool2d_with_indices_0)
        /*0014*/ 	.word	0x00000000


	//----- nvinfo : EIATTR_FRAME_SIZE
	.align		4
.L_3:
        /*0018*/ 	.byte	0x04, 0x11
        /*001a*/ 	.short	(.L_5 - .L_4)
	.align		4
.L_4:
        /*001c*/ 	.word	index@(triton_poi_fused_max_pool2d_with_indices_0)
        /*0020*/ 	.word	0x00000000


	//----- nvinfo : EIATTR_MIN_STACK_SIZE
	.align		4
.L_5:
        /*0024*/ 	.byte	0x04, 0x12
        /*0026*/ 	.short	(.L_7 - .L_6)
	.align		4
.L_6:
        /*0028*/ 	.word	index@(triton_poi_fused_max_pool2d_with_indices_0)
        /*002c*/ 	.word	0x00000000
.L_7:


//--------------------- .nv.info.triton_poi_fused_max_pool2d_with_indices_0 --------------------------
	.section	.nv.info.triton_poi_fused_max_pool2d_with_indices_0,"",@"SHT_CUDA_INFO"
	.sectionflags	@""
	.align	4


	//----- nvinfo : EIATTR_CUDA_API_VERSION
	.align		4
        /*0000*/ 	.byte	0x04, 0x37
        /*0002*/ 	.short	(.L_9 - .L_8)
.L_8:
        /*0004*/ 	.word	0x0000007c


	//----- nvinfo : EIATTR_KPARAM_INFO
	.align		4
.L_9:
        /*0008*/ 	.byte	0x04, 0x17
        /*000a*/ 	.short	(.L_11 - .L_10)
.L_10:
        /*000c*/ 	.word	0x00000000
        /*0010*/ 	.short	0x0003
        /*0012*/ 	.short	0x0018
        /*0014*/ 	.byte	0x00, 0xf0, 0x11, 0x00


	//----- nvinfo : EIATTR_KPARAM_INFO
	.align		4
.L_11:
        /*0018*/ 	.byte	0x04, 0x17
        /*001a*/ 	.short	(.L_13 - .L_12)
.L_12:
        /*001c*/ 	.word	0x00000000
        /*0020*/ 	.short	0x0002
        /*0022*/ 	.short	0x0010
        /*0024*/ 	.byte	0x00, 0xf4, 0x21, 0x00


	//----- nvinfo : EIATTR_KPARAM_INFO
	.align		4
.L_13:
        /*0028*/ 	.byte	0x04, 0x17
        /*002a*/ 	.short	(.L_15 - .L_14)
.L_14:
        /*002c*/ 	.word	0x00000000
        /*0030*/ 	.short	0x0001
        /*0032*/ 	.short	0x0008
        /*0034*/ 	.byte	0x00, 0xf4, 0x21, 0x00


	//----- nvinfo : EIATTR_KPARAM_INFO
	.align		4
.L_15:
        /*0038*/ 	.byte	0x04, 0x17
        /*003a*/ 	.short	(.L_17 - .L_16)
.L_16:
        /*003c*/ 	.word	0x00000000
        /*0040*/ 	.short	0x0000
        /*0042*/ 	.short	0x0000
        /*0044*/ 	.byte	0x00, 0xf4, 0x21, 0x00


	//----- nvinfo : EIATTR_SPARSE_MMA_MASK
	.align		4
.L_17:
        /*0048*/ 	.byte	0x03, 0x50
        /*004a*/ 	.short	0x0000


	//----- nvinfo : EIATTR_MAXREG_COUNT
	.align		4
        /*004c*/ 	.byte	0x03, 0x1b
        /*004e*/ 	.short	0x00ff


	//----- nvinfo : EIATTR_EXIT_INSTR_OFFSETS
	.align		4
        /*0050*/ 	.byte	0x04, 0x1c
        /*0052*/ 	.short	(.L_19 - .L_18)


	//   ....[0]....
.L_18:
        /*0054*/ 	.word	0x000006d0


	//----- nvinfo : EIATTR_REQNTID
	.align		4
.L_19:
        /*0058*/ 	.byte	0x04, 0x10
        /*005a*/ 	.short	(.L_21 - .L_20)
.L_20:
        /*005c*/ 	.word	0x00000080
        /*0060*/ 	.word	0x00000001
        /*0064*/ 	.word	0x00000001


	//----- nvinfo : EIATTR_CBANK_PARAM_SIZE
	.align		4
.L_21:
        /*0068*/ 	.byte	0x03, 0x19
        /*006a*/ 	.short	0x001c


	//----- nvinfo : EIATTR_PARAM_CBANK
	.align		4
        /*006c*/ 	.byte	0x04, 0x0a
        /*006e*/ 	.short	(.L_23 - .L_22)
	.align		4
.L_22:
        /*0070*/ 	.word	index@(.nv.constant0.triton_poi_fused_max_pool2d_with_indices_0)
        /*0074*/ 	.short	0x0210
        /*0076*/ 	.short	0x001c


	//----- nvinfo : EIATTR_SW_WAR
	.align		4
.L_23:
        /*0078*/ 	.byte	0x04, 0x36
        /*007a*/ 	.short	(.L_25 - .L_24)
.L_24:
        /*007c*/ 	.word	0x00000008
.L_25:


//--------------------- .nv.callgraph             --------------------------
	.section	.nv.callgraph,"",@"SHT_CUDA_CALLGRAPH"
	.align	4
	.sectionentsize	8
	.align		4
        /*0000*/ 	.word	0x00000000
	.align		4
        /*0004*/ 	.word	0xffffffff
	.align		4
        /*0008*/ 	.word	0x00000000
	.align		4
        /*000c*/ 	.word	0xfffffffe
	.align		4
        /*0010*/ 	.word	0x00000000
	.align		4
        /*0014*/ 	.word	0xfffffffd
	.align		4
        /*0018*/ 	.word	0x00000000
	.align		4
        /*001c*/ 	.word	0xfffffffc


//--------------------- .text.triton_poi_fused_max_pool2d_with_indices_0 --------------------------
	.section	.text.triton_poi_fused_max_pool2d_with_indices_0,"ax",@progbits
	.align	128
        .global         triton_poi_fused_max_pool2d_with_indices_0
        .type           triton_poi_fused_max_pool2d_with_indices_0,@function
        .size           triton_poi_fused_max_pool2d_with_indices_0,(.L_x_1 - triton_poi_fused_max_pool2d_with_indices_0)
        .other          triton_poi_fused_max_pool2d_with_indices_0,@"STO_CUDA_ENTRY STV_DEFAULT"
triton_poi_fused_max_pool2d_with_indices_0:
.text.triton_poi_fused_max_pool2d_with_indices_0:
[----:B------:R-:W-:Y:S01]  /*0000*/  LDC R1, c[0x0][0x28] ;  /* 0x00000a00ff017b82 */ /* 0x000fe20000000800 */
[----:B------:R-:W1:Y:S01]  /*0010*/  S2R R0, SR_TID.X ;  /* 0x0000000000007919 */ /* 0x000e620000002100 */
[----:B------:R-:W-:Y:S01]  /*0020*/  ULDC.64 UR4, c[0x0][0x208] ;  /* 0x0000820000047ab9 */ /* 0x000fe20000000a00 */
[----:B------:R-:W2:Y:S01]  /*0030*/  S2R R3, SR_CTAID.X ;  /* 0x0000000000037919 */ /* 0x000ea20000002500 */
[----:B------:R-:W-:Y:S01]  /*0040*/  CS2R R18, SRZ ;  /* 0x0000000000127805 */ /* 0x000fe2000001ff00 */
[----:B------:R-:W-:Y:S01]  /*0050*/  ULDC.64 UR6, c[0x0][0x220] ;  /* 0x0000880000067ab9 */ /* 0x000fe20000000a00 */
[----:B-1----:R-:W-:Y:S02]  /*0060*/  LOP3.LUT R0, R0, 0x7f, RZ, 0xc0, !PT ;  /* 0x0000007f00007812 */ /* 0x002fe400078ec0ff */
[----:B--2---:R-:W-:-:S03]  /*0070*/  SHF.R.S32.HI R2, RZ, 0x18, R3 ;  /* 0x00000018ff027819 */ /* 0x004fc60000011403 */
[----:B------:R-:W-:Y:S01]  /*0080*/  IMAD R0, R3, 0x80, R0 ;  /* 0x0000008003007824 */ /* 0x000fe200078e0200 */
[----:B------:R-:W-:-:S04]  /*0090*/  SGXT R3, R2, 0x1 ;  /* 0x000000010203781a */ /* 0x000fc80000000200 */
[----:B------:R-:W-:Y:S02]  /*00a0*/  LEA.HI R4, R3, R0, RZ, 0x4 ;  /* 0x0000000003047211 */ /* 0x000fe400078f20ff */
[----:B------:R-:W1:Y:S02]  /*00b0*/  LDC.64 R2, c[0x0][0x210] ;  /* 0x00008400ff027b82 */ /* 0x000e640000000a00 */
[----:B------:R-:W-:Y:S02]  /*00c0*/  SHF.R.S32.HI R5, RZ, 0x4, R4 ;  /* 0x00000004ff057819 */ /* 0x000fe40000011404 */
[----:B------:R-:W-:Y:S02]  /*00d0*/  LOP3.LUT R7, R4, 0xfffffff0, RZ, 0xc0, !PT ;  /* 0xfffffff004077812 */ /* 0x000fe400078ec0ff */
[----:B------:R-:W-:-:S03]  /*00e0*/  LEA.HI R6, R5, R5, RZ, 0x4 ;  /* 0x0000000505067211 */ /* 0x000fc600078f20ff */
[----:B------:R-:W-:Y:S01]  /*00f0*/  IMAD.IADD R8, R0, 0x1, -R7 ;  /* 0x0000000100087824 */ /* 0x000fe200078e0a07 */
[----:B------:R-:W-:-:S03]  /*0100*/  LOP3.LUT R6, R6, 0xfffffff0, RZ, 0xc0, !PT ;  /* 0xfffffff006067812 */ /* 0x000fc600078ec0ff */
[C---:B------:R-:W-:Y:S02]  /*0110*/  IMAD R7, R5.reuse, 0x20, R8 ;  /* 0x0000002005077824 */ /* 0x040fe400078e0208 */
[----:B------:R-:W-:Y:S01]  /*0120*/  IMAD.IADD R9, R5, 0x1, -R6 ;  /* 0x0000000105097824 */ /* 0x000fe200078e0a06 */
[----:B------:R-:W-:Y:S01]  /*0130*/  CS2R R4, SRZ ;  /* 0x0000000000047805 */ /* 0x000fe2000001ff00 */
[----:B------:R-:W-:-:S03]  /*0140*/  IMAD.SHL.U32 R7, R7, 0x2, RZ ;  /* 0x0000000207077824 */ /* 0x000fc600078e00ff */
[----:B------:R-:W-:Y:S01]  /*0150*/  ISETP.GT.AND P0, PT, R9, RZ, PT ;  /* 0x000000ff0900720c */ /* 0x000fe20003f04270 */
[C---:B------:R-:W-:Y:S02]  /*0160*/  VIADD R11, R7.reuse, 0xffffffdf ;  /* 0xffffffdf070b7836 */ /* 0x040fe40000000000 */
[----:B------:R-:W-:Y:S01]  /*0170*/  VIADD R13, R7, 0xffffffe0 ;  /* 0xffffffe0070d7836 */ /* 0x000fe20000000000 */
[C---:B------:R-:W-:Y:S01]  /*0180*/  ISETP.GT.AND P3, PT, R8.reuse, RZ, P0 ;  /* 0x000000ff0800720c */ /* 0x040fe20000764270 */
[--C-:B-1----:R-:W-:Y:S01]  /*0190*/  IMAD.WIDE R10, R11, 0x4, R2.reuse ;  /* 0x000000040b0a7825 */ /* 0x102fe200078e0202 */
[C---:B------:R-:W-:Y:S02]  /*01a0*/  ISETP.GT.AND P1, PT, R8.reuse, -0x1, P0 ;  /* 0xffffffff0800780c */ /* 0x040fe40000724270 */
[----:B------:R-:W-:Y:S01]  /*01b0*/  ISETP.GT.AND P0, PT, R8, RZ, PT ;  /* 0x000000ff0800720c */ /* 0x000fe20003f04270 */
[----:B------:R-:W-:-:S04]  /*01c0*/  IMAD.WIDE R12, R13, 0x4, R2 ;  /* 0x000000040d0c7825 */ /* 0x000fc800078e0202 */
[----:B------:R-:W-:Y:S01]  /*01d0*/  VIADD R15, R7, 0xffffffe1 ;  /* 0xffffffe1070f7836 */ /* 0x000fe20000000000 */
[----:B------:R-:W-:Y:S01]  /*01e0*/  ISETP.GT.AND P0, PT, R9, -0x1, P0 ;  /* 0xffffffff0900780c */ /* 0x000fe20000704270 */
[----:B------:R-:W-:Y:S02]  /*01f0*/  IMAD.MOV.U32 R6, RZ, RZ, RZ ;  /* 0x000000ffff067224 */ /* 0x000fe400078e00ff */
[----:B------:R1:W2:Y:S01]  /*0200*/  @P3 LDG.E.EL R5, desc[UR4][R10.64] ;  /* 0x000000040a053981 */ /* 0x0002a2000c2e1900 */
[----:B------:R-:W-:-:S03]  /*0210*/  IMAD.WIDE R14, R15, 0x4, R2 ;  /* 0x000000040f0e7825 */ /* 0x000fc600078e0202 */
[----:B------:R3:W4:Y:S01]  /*0220*/  @P1 LDG.E.EL R4, desc[UR4][R12.64] ;  /* 0x000000040c041981 */ /* 0x000722000c2e1900 */
[----:B------:R-:W-:Y:S01]  /*0230*/  LOP3.LUT R8, R9, R8, RZ, 0xfc, !PT ;  /* 0x0000000809087212 */ /* 0x000fe200078efcff */
[----:B------:R-:W-:Y:S02]  /*0240*/  VIADD R17, R7, 0xffffffff ;  /* 0xffffffff07117836 */ /* 0x000fe40000000000 */
[----:B------:R5:W4:Y:S01]  /*0250*/  @P1 LDG.E.EL R6, desc[UR4][R14.64] ;  /* 0x000000040e061981 */ /* 0x000b22000c2e1900 */
[----:B------:R-:W-:Y:S02]  /*0260*/  ISETP.GT.AND P2, PT, R8, -0x1, PT ;  /* 0xffffffff0800780c */ /* 0x000fe40003f44270 */
[----:B------:R-:W-:Y:S01]  /*0270*/  CS2R R8, SRZ ;  /* 0x0000000000087805 */ /* 0x000fe2000001ff00 */
[----:B------:R-:W-:-:S05]  /*0280*/  IMAD.WIDE R16, R17, 0x4, R2 ;  /* 0x0000000411107825 */ /* 0x000fca00078e0202 */
[----:B------:R5:W4:Y:S01]  /*0290*/  @P0 LDG.E.EL R8, desc[UR4][R16.64] ;  /* 0x0000000410080981 */ /* 0x000b22000c2e1900 */
[----:B-1----:R-:W-:-:S05]  /*02a0*/  IMAD.WIDE R10, R7, 0x4, R2 ;  /* 0x00000004070a7825 */ /* 0x002fca00078e0202 */
[----:B------:R-:W4:Y:S01]  /*02b0*/  @P2 LDG.E.EL R18, desc[UR4][R10.64] ;  /* 0x000000040a122981 */ /* 0x000f22000c2e1900 */
[----:B---3--:R-:W-:-:S03]  /*02c0*/  VIADD R13, R7, 0x1f ;  /* 0x0000001f070d7836 */ /* 0x008fc60000000000 */
[----:B------:R-:W3:Y:S01]  /*02d0*/  @P2 LDG.E.EL R19, desc[UR4][R10.64+0x4] ;  /* 0x000004040a132981 */ /* 0x000ee2000c2e1900 */
[----:B------:R-:W-:-:S05]  /*02e0*/  IMAD.WIDE R12, R13, 0x4, R2 ;  /* 0x000000040d0c7825 */ /* 0x000fca00078e0202 */
[----:B------:R-:W3:Y:S01]  /*02f0*/  @P0 LDG.E.EL R9, desc[UR4][R12.64] ;  /* 0x000000040c090981 */ /* 0x000ee2000c2e1900 */
[----:B-----5:R-:W-:Y:S02]  /*0300*/  VIADD R15, R7, 0x20 ;  /* 0x00000020070f7836 */ /* 0x020fe40000000000 */
[----:B0-----:R-:W-:Y:S02]  /*0310*/  IMAD.MOV.U32 R16, RZ, RZ, RZ ;  /* 0x000000ffff107224 */ /* 0x001fe400078e00ff */
[----:B------:R-:W-:-:S04]  /*0320*/  IMAD.WIDE R14, R15, 0x4, R2 ;  /* 0x000000040f0e7825 */ /* 0x000fc800078e0202 */
[----:B------:R-:W-:Y:S01]  /*0330*/  VIADD R7, R7, 0x21 ;  /* 0x0000002107077836 */ /* 0x000fe20000000000 */
[----:B------:R-:W5:Y:S03]  /*0340*/  @P2 LDG.E.EL R16, desc[UR4][R14.64] ;  /* 0x000000040e102981 */ /* 0x000f66000c2e1900 */
[----:B------:R-:W-:-:S04]  /*0350*/  IMAD.WIDE R2, R7, 0x4, R2 ;  /* 0x0000000407027825 */ /* 0x000fc800078e0202 */
[----:B------:R-:W-:-:S06]  /*0360*/  IMAD.MOV.U32 R7, RZ, RZ, RZ ;  /* 0x000000ffff077224 */ /* 0x000fcc00078e00ff */
[----:B------:R0:W5:Y:S01]  /*0370*/  @P2 LDG.E.EL R7, desc[UR4][R2.64] ;  /* 0x0000000402072981 */ /* 0x000162000c2e1900 */
[----:B--2---:R-:W-:Y:S02]  /*0380*/  SEL R17, R5, 0xff800000, P3 ;  /* 0xff80000005117807 */ /* 0x004fe40001800000 */
[----:B----4-:R-:W-:-:S04]  /*0390*/  SEL R4, R4, 0xff800000, P1 ;  /* 0xff80000004047807 */ /* 0x010fc80000800000 */
[----:B------:R-:W-:Y:S02]  /*03a0*/  FSETP.GT.AND P3, PT, R4, R17, PT ;  /* 0x000000110400720b */ /* 0x000fe40003f64000 */
[----:B------:R-:W-:Y:S02]  /*03b0*/  SEL R5, R6, 0xff800000, P1 ;  /* 0xff80000006057807 */ /* 0x000fe40000800000 */
[----:B------:R-:W-:Y:S02]  /*03c0*/  FSETP.NAN.AND P1, PT, R4, R4, PT ;  /* 0x000000040400720b */ /* 0x000fe40003f28000 */
[----:B------:R-:W-:Y:S02]  /*03d0*/  FSETP.NAN.AND P5, PT, R5, R5, PT ;  /* 0x000000050500720b */ /* 0x000fe40003fa8000 */
[----:B------:R-:W-:-:S05]  /*03e0*/  SEL R8, R8, 0xff800000, P0 ;  /* 0xff80000008087807 */ /* 0x000fca0000000000 */
[----:B------:R-:W-:Y:S02]  /*03f0*/  @!P3 FSEL R4, R4, R17, P1 ;  /* 0x000000110404b208 */ /* 0x000fe40000800000 */
[----:B------:R-:W-:Y:S02]  /*0400*/  FSETP.NAN.AND P6, PT, R8, R8, PT ;  /* 0x000000080800720b */ /* 0x000fe40003fc8000 */
[----:B------:R-:W-:Y:S02]  /*0410*/  FSETP.GEU.AND P4, PT, R4, R5, PT ;  /* 0x000000050400720b */ /* 0x000fe40003f8e000 */
[----:B0-----:R-:W-:Y:S02]  /*0420*/  SEL R3, R18, 0xff800000, P2 ;  /* 0xff80000012037807 */ /* 0x001fe40001000000 */
[----:B------:R-:W-:Y:S02]  /*0430*/  @!P5 FSEL R5, R5, R4, !P4 ;  /* 0x000000040505d208 */ /* 0x000fe40006000000 */
[----:B------:R-:W-:-:S02]  /*0440*/  FSETP.NAN.AND P1, PT, R3, R3, PT ;  /* 0x000000030300720b */ /* 0x000fc40003f28000 */
[----:B------:R-:W-:Y:S02]  /*0450*/  FSETP.GEU.AND P5, PT, R5, R8, PT ;  /* 0x000000080500720b */ /* 0x000fe40003fae000 */
[----:B---3--:R-:W-:Y:S02]  /*0460*/  SEL R4, R19, 0xff800000, P2 ;  /* 0xff80000013047807 */ /* 0x008fe40001000000 */
[----:B------:R-:W-:Y:S02]  /*0470*/  @!P6 FSEL R8, R8, R5, !P5 ;  /* 0x000000050808e208 */ /* 0x000fe40006800000 */
[----:B------:R-:W-:Y:S02]  /*0480*/  SEL R9, R9, 0xff800000, P0 ;  /* 0xff80000009097807 */ /* 0x000fe40000000000 */
[----:B------:R-:W-:Y:S02]  /*0490*/  FSETP.NAN.AND P6, PT, R4, R4, PT ;  /* 0x000000040400720b */ /* 0x000fe40003fc8000 */
[----:B------:R-:W-:-:S04]  /*04a0*/  FSETP.GEU.AND P0, PT, R8, R3, PT ;  /* 0x000000030800720b */ /* 0x000fc80003f0e000 */
[----:B------:R-:W-:Y:S02]  /*04b0*/  @!P1 FSEL R3, R3, R8, !P0 ;  /* 0x0000000803039208 */ /* 0x000fe40004000000 */
[----:B------:R-:W-:Y:S02]  /*04c0*/  SEL R6, RZ, 0x1, !P3 ;  /* 0x00000001ff067807 */ /* 0x000fe40005800000 */
[----:B------:R-:W-:Y:S02]  /*04d0*/  FSETP.NAN.AND P3, PT, R9, R9, PT ;  /* 0x000000090900720b */ /* 0x000fe40003f68000 */
[----:B------:R-:W-:Y:S02]  /*04e0*/  FSETP.GEU.AND P1, PT, R3, R4, PT ;  /* 0x000000040300720b */ /* 0x000fe40003f2e000 */
[----:B-----5:R-:W-:Y:S02]  /*04f0*/  SEL R16, R16, 0xff800000, P2 ;  /* 0xff80000010107807 */ /* 0x020fe40001000000 */
[----:B------:R-:W-:-:S02]  /*0500*/  @!P6 FSEL R4, R4, R3, !P1 ;  /* 0x000000030404e208 */ /* 0x000fc40004800000 */
[----:B------:R-:W0:Y:S01]  /*0510*/  LDC.64 R2, c[0x0][0x218] ;  /* 0x00008600ff027b82 */ /* 0x000e220000000a00 */
[----:B------:R-:W-:Y:S02]  /*0520*/  SHF.R.S32.HI R5, RZ, 0x1f, R0 ;  /* 0x0000001fff057819 */ /* 0x000fe40000011400 */
[----:B------:R-:W-:Y:S02]  /*0530*/  SEL R6, R6, 0x2, P4 ;  /* 0x0000000206067807 */ /* 0x000fe40002000000 */
[----:B------:R-:W-:Y:S02]  /*0540*/  FSETP.NAN.AND P4, PT, R16, R16, PT ;  /* 0x000000101000720b */ /* 0x000fe40003f88000 */
[----:B------:R-:W-:Y:S02]  /*0550*/  FSETP.GEU.AND P6, PT, R4, R9, PT ;  /* 0x000000090400720b */ /* 0x000fe40003fce000 */
[----:B------:R-:W-:Y:S02]  /*0560*/  LEA.HI R5, R5, R0, RZ, 0xc ;  /* 0x0000000005057211 */ /* 0x000fe400078f60ff */
[----:B------:R-:W-:-:S02]  /*0570*/  SEL R6, R6, 0x3, P5 ;  /* 0x0000000306067807 */ /* 0x000fc40002800000 */
[----:B------:R-:W-:Y:S02]  /*0580*/  SEL R11, R7, 0xff800000, P2 ;  /* 0xff800000070b7807 */ /* 0x000fe40001000000 */
[----:B------:R-:W-:Y:S02]  /*0590*/  @!P3 FSEL R9, R9, R4, !P6 ;  /* 0x000000040909b208 */ /* 0x000fe40007000000 */
[C---:B------:R-:W-:Y:S01]  /*05a0*/  LOP3.LUT R7, R5.reuse, 0xfffff000, RZ, 0xc0, !PT ;  /* 0xfffff00005077812 */ /* 0x040fe200078ec0ff */
[----:B------:R-:W-:Y:S01]  /*05b0*/  IMAD.SHL.U32 R5, R5, 0x2, RZ ;  /* 0x0000000205057824 */ /* 0x000fe200078e00ff */
[----:B------:R-:W-:Y:S02]  /*05c0*/  SEL R6, R6, 0x4, P0 ;  /* 0x0000000406067807 */ /* 0x000fe40000000000 */
[----:B------:R-:W-:Y:S02]  /*05d0*/  FSETP.NAN.AND P2, PT, R11, R11, PT ;  /* 0x0000000b0b00720b */ /* 0x000fe40003f48000 */
[----:B------:R-:W-:-:S02]  /*05e0*/  FSETP.GEU.AND P3, PT, R9, R16, PT ;  /* 0x000000100900720b */ /* 0x000fc40003f6e000 */
[----:B------:R-:W-:Y:S02]  /*05f0*/  SEL R6, R6, 0x5, P1 ;  /* 0x0000000506067807 */ /* 0x000fe40000800000 */
[----:B------:R-:W-:Y:S02]  /*0600*/  LOP3.LUT R5, R5, 0xffffe000, RZ, 0xc0, !PT ;  /* 0xffffe00005057812 */ /* 0x000fe400078ec0ff */
[----:B------:R-:W-:Y:S02]  /*0610*/  @!P4 FSEL R16, R16, R9, !P3 ;  /* 0x000000091010c208 */ /* 0x000fe40005800000 */
[----:B------:R-:W-:Y:S02]  /*0620*/  SEL R6, R6, 0x6, P6 ;  /* 0x0000000606067807 */ /* 0x000fe40003000000 */
[----:B------:R-:W-:Y:S02]  /*0630*/  IADD3 R7, R5, R0, -R7 ;  /* 0x0000000005077210 */ /* 0x000fe40007ffe807 */
[----:B------:R-:W-:-:S02]  /*0640*/  FSETP.GEU.AND P0, PT, R16, R11, PT ;  /* 0x0000000b1000720b */ /* 0x000fc40003f0e000 */
[----:B------:R-:W-:Y:S02]  /*0650*/  IADD3 R4, P1, R0, UR6, RZ ;  /* 0x0000000600047c10 */ /* 0x000fe4000ff3e0ff */
[----:B------:R-:W-:Y:S01]  /*0660*/  SEL R6, R6, 0x7, P3 ;  /* 0x0000000706067807 */ /* 0x000fe20001800000 */
[----:B0-----:R-:W-:Y:S01]  /*0670*/  IMAD.WIDE R2, R7, 0x4, R2 ;  /* 0x0000000407027825 */ /* 0x001fe200078e0202 */
[----:B------:R-:W-:Y:S02]  /*0680*/  @!P2 SEL R11, R11, R16, !P0 ;  /* 0x000000100b0ba207 */ /* 0x000fe40004000000 */
[----:B------:R-:W-:Y:S02]  /*0690*/  LEA.HI.X.SX32 R5, R0, UR7, 0x1, P1 ;  /* 0x0000000700057c11 */ /* 0x000fe400088f0eff */
[----:B------:R-:W-:Y:S01]  /*06a0*/  SEL R7, R6, 0x8, P0 ;  /* 0x0000000806077807 */ /* 0x000fe20000000000 */
[----:B------:R-:W-:Y:S04]  /*06b0*/  STG.E desc[UR4][R2.64], R11 ;  /* 0x0000000b02007986 */ /* 0x000fe8000c101904 */
[----:B------:R-:W-:Y:S01]  /*06c0*/  STG.E.U8 desc[UR4][R4.64], R7 ;  /* 0x0000000704007986 */ /* 0x000fe2000c101104 */
[----:B------:R-:W-:Y:S05]  /*06d0*/  EXIT ;  /* 0x000000000000794d */ /* 0x000fea0003800000 */
.L_x_0:
[----:B------:R-:W-:-:S00]  /*06e0*/  BRA `(.L_x_0) ;  /* 0xfffffffc00fc7947 */ /* 0x000fc0000383ffff */
[----:B------:R-:W-:-:S00]  /*06f0*/  NOP ;  /* 0x0000000000007918 */ /* 0x000fc00000000000 */
        /* <DEDUP_REMOVED lines=8> */
.L_x_1:


//--------------------- .nv.constant0.triton_poi_fused_max_pool2d_with_indices_0 --------------------------
	.section	.nv.constant0.triton_poi_fused_max_pool2d_with_indices_0,"a",@progbits
	.sectionflags	@""
	.align	4
.nv.constant0.triton_poi_fused_max_pool2d_with_indices_0:
	.zero		556
